	.headerflags	@"EF_CUDA_TEXMODE_UNIFIED EF_CUDA_64BIT_ADDRESS EF_CUDA_ACCELERATORS EF_CUDA_SM90 EF_CUDA_VIRTUAL_SM(EF_CUDA_SM90)"
	.elftype	@"ET_EXEC"


//--------------------- .nv.info                  --------------------------
	.section	.nv.info,"",@"SHT_CUDA_INFO"
	.align	4


	//----- nvinfo : EIATTR_REGCOUNT
	.align		4
        /*0000*/ 	.byte	0x04, 0x2f
        /*0002*/ 	.short	(.L_1 - .L_0)
	.align		4
.L_0:
        /*0004*/ 	.word	index@(triton_poi_fused__unsafe_index_add_mul_sub_7)
        /*0008*/ 	.word	0x0000000e


	//----- nvinfo : EIATTR_MIN_STACK_SIZE
	.align		4
.L_1:
        /*000c*/ 	.byte	0x04, 0x12
        /*000e*/ 	.short	(.L_3 - .L_2)
	.align		4
.L_2:
        /*0010*/ 	.word	index@(triton_poi_fused__unsafe_index_add_mul_sub_7)
        /*0014*/ 	.word	0x00000000


	//----- nvinfo : EIATTR_FRAME_SIZE
	.align		4
.L_3:
        /*0018*/ 	.byte	0x04, 0x11
        /*001a*/ 	.short	(.L_5 - .L_4)
	.align		4
.L_4:
        /*001c*/ 	.word	index@(triton_poi_fused__unsafe_index_add_mul_sub_7)
        /*0020*/ 	.word	0x00000000


	//----- nvinfo : EIATTR_MIN_STACK_SIZE
	.align		4
.L_5:
        /*0024*/ 	.byte	0x04, 0x12
        /*0026*/ 	.short	(.L_7 - .L_6)
	.align		4
.L_6:
        /*0028*/ 	.word	index@(triton_poi_fused__unsafe_index_add_mul_sub_7)
        /*002c*/ 	.word	0x00000000
.L_7:


//--------------------- .nv.info.triton_poi_fused__unsafe_index_add_mul_sub_7 --------------------------
	.section	.nv.info.triton_poi_fused__unsafe_index_add_mul_sub_7,"",@"SHT_CUDA_INFO"
	.sectionflags	@""
	.align	4


	//----- nvinfo : EIATTR_CUDA_API_VERSION
	.align		4
        /*0000*/ 	.byte	0x04, 0x37
        /*0002*/ 	.short	(.L_9 - .L_8)
.L_8:
        /*0004*/ 	.word	0x0000007c


	//----- nvinfo : EIATTR_KPARAM_INFO
	.align		4
.L_9:
        /*0008*/ 	.byte	0x04, 0x17
        /*000a*/ 	.short	(.L_11 - .L_10)
.L_10:
        /*000c*/ 	.word	0x00000000
        /*0010*/ 	.short	0x0006
        /*0012*/ 	.short	0x0030
        /*0014*/ 	.byte	0x00, 0xf0, 0x11, 0x00


	//----- nvinfo : EIATTR_KPARAM_INFO
	.align		4
.L_11:
        /*0018*/ 	.byte	0x04, 0x17
        /*001a*/ 	.short	(.L_13 - .L_12)
.L_12:
        /*001c*/ 	.word	0x00000000
        /*0020*/ 	.short	0x0005
        /*0022*/ 	.short	0x0028
        /*0024*/ 	.byte	0x00, 0xf4, 0x21, 0x00


	//----- nvinfo : EIATTR_KPARAM_INFO
	.align		4
.L_13:
        /*0028*/ 	.byte	0x04, 0x17
        /*002a*/ 	.short	(.L_15 - .L_14)
.L_14:
        /*002c*/ 	.word	0x00000000
        /*0030*/ 	.short	0x0004
        /*0032*/ 	.short	0x0020
        /*0034*/ 	.byte	0x00, 0xf4, 0x21, 0x00


	//----- nvinfo : EIATTR_KPARAM_INFO
	.align		4
.L_15:
        /*0038*/ 	.byte	0x04, 0x17
        /*003a*/ 	.short	(.L_17 - .L_16)
.L_16:
        /*003c*/ 	.word	0x00000000
        /*0040*/ 	.short	0x0003
        /*0042*/ 	.short	0x0018
        /*0044*/ 	.byte	0x00, 0xf4, 0x21, 0x00


	//----- nvinfo : EIATTR_KPARAM_INFO
	.align		4
.L_17:
        /*0048*/ 	.byte	0x04, 0x17
        /*004a*/ 	.short	(.L_19 - .L_18)
.L_18:
        /*004c*/ 	.word	0x00000000
        /*0050*/ 	.short	0x0002
        /*0052*/ 	.short	0x0010
        /*0054*/ 	.byte	0x00, 0xf4, 0x21, 0x00


	//----- nvinfo : EIATTR_KPARAM_INFO
	.align		4
.L_19:
        /*0058*/ 	.byte	0x04, 0x17
        /*005a*/ 	.short	(.L_21 - .L_20)
.L_20:
        /*005c*/ 	.word	0x00000000
        /*0060*/ 	.short	0x0001
        /*0062*/ 	.short	0x0008
        /*0064*/ 	.byte	0x00, 0xf4, 0x21, 0x00


	//----- nvinfo : EIATTR_KPARAM_INFO
	.align		4
.L_21:
        /*0068*/ 	.byte	0x04, 0x17
        /*006a*/ 	.short	(.L_23 - .L_22)
.L_22:
        /*006c*/ 	.word	0x00000000
        /*0070*/ 	.short	0x0000
        /*0072*/ 	.short	0x0000
        /*0074*/ 	.byte	0x00, 0xf4, 0x21, 0x00


	//----- nvinfo : EIATTR_SPARSE_MMA_MASK
	.align		4
.L_23:
        /*0078*/ 	.byte	0x03, 0x50
        /*007a*/ 	.short	0x0000


	//----- nvinfo : EIATTR_MAXREG_COUNT
	.align		4
        /*007c*/ 	.byte	0x03, 0x1b
        /*007e*/ 	.short	0x00ff


	//----- nvinfo : EIATTR_EXIT_INSTR_OFFSETS
	.align		4
        /*0080*/ 	.byte	0x04, 0x1c
        /*0082*/ 	.short	(.L_25 - .L_24)


	//   ....[0]....
.L_24:
        /*0084*/ 	.word	0x000001a0


	//----- nvinfo : EIATTR_REQNTID
	.align		4
.L_25:
        /*0088*/ 	.byte	0x04, 0x10
        /*008a*/ 	.short	(.L_27 - .L_26)
.L_26:
        /*008c*/ 	.word	0x00000080
        /*0090*/ 	.word	0x00000001
        /*0094*/ 	.word	0x00000001


	//----- nvinfo : EIATTR_CBANK_PARAM_SIZE
	.align		4
.L_27:
        /*0098*/ 	.byte	0x03, 0x19
        /*009a*/ 	.short	0x0034


	//----- nvinfo : EIATTR_PARAM_CBANK
	.align		4
        /*009c*/ 	.byte	0x04, 0x0a
        /*009e*/ 	.short	(.L_29 - .L_28)
	.align		4
.L_28:
        /*00a0*/ 	.word	index@(.nv.constant0.triton_poi_fused__unsafe_index_add_mul_sub_7)
        /*00a4*/ 	.short	0x0210
        /*00a6*/ 	.short	0x0034


	//----- nvinfo : EIATTR_SW_WAR
	.align		4
.L_29:
        /*00a8*/ 	.byte	0x04, 0x36
        /*00aa*/ 	.short	(.L_31 - .L_30)
.L_30:
        /*00ac*/ 	.word	0x00000008
.L_31:


//--------------------- .nv.callgraph             --------------------------
	.section	.nv.callgraph,"",@"SHT_CUDA_CALLGRAPH"
	.align	4
	.sectionentsize	8
	.align		4
        /*0000*/ 	.word	0x00000000
	.align		4
        /*0004*/ 	.word	0xffffffff
	.align		4
        /*0008*/ 	.word	0x00000000
	.align		4
        /*000c*/ 	.word	0xfffffffe
	.align		4
        /*0010*/ 	.word	0x00000000
	.align		4
        /*0014*/ 	.word	0xfffffffd
	.align		4
        /*0018*/ 	.word	0x00000000
	.align		4
        /*001c*/ 	.word	0xfffffffc


//--------------------- .text.triton_poi_fused__unsafe_index_add_mul_sub_7 --------------------------
	.section	.text.triton_poi_fused__unsafe_index_add_mul_sub_7,"ax",@progbits
	.align	128
        .global         triton_poi_fused__unsafe_index_add_mul_sub_7
        .type           triton_poi_fused__unsafe_index_add_mul_sub_7,@function
        .size           triton_poi_fused__unsafe_index_add_mul_sub_7,(.L_x_1 - triton_poi_fused__unsafe_index_add_mul_sub_7)
        .other          triton_poi_fused__unsafe_index_add_mul_sub_7,@"STO_CUDA_ENTRY STV_DEFAULT"
triton_poi_fused__unsafe_index_add_mul_sub_7:
.text.triton_poi_fused__unsafe_index_add_mul_sub_7:
[----:B------:R-:W-:Y:S01]  /*0000*/  LDC R1, c[0x0][0x28] ;  /* 0x00000a00ff017b82 */ /* 0x000fe20000000800 */
[----:B------:R-:W1:Y:S07]  /*0010*/  S2R R0, SR_TID.X ;  /* 0x0000000000007919 */ /* 0x000e6e0000002100 */
[----:B------:R-:W2:Y:S01]  /*0020*/  LDC.64 R2, c[0x0][0x220] ;  /* 0x00008800ff027b82 */ /* 0x000ea20000000a00 */
[----:B------:R-:W-:Y:S01]  /*0030*/  ULDC.64 UR4, c[0x0][0x208] ;  /* 0x0000820000047ab9 */ /* 0x000fe20000000a00 */
[----:B------:R-:W3:Y:S06]  /*0040*/  S2R R9, SR_CTAID.X ;  /* 0x0000000000097919 */ /* 0x000eec0000002500 */
[----:B------:R-:W4:Y:S01]  /*0050*/  LDC.64 R4, c[0x0][0x230] ;  /* 0x00008c00ff047b82 */ /* 0x000f220000000a00 */
[----:B-1----:R-:W-:Y:S01]  /*0060*/  IMAD.SHL.U32 R0, R0, 0x2, RZ ;  /* 0x0000000200007824 */ /* 0x002fe200078e00ff */
[----:B---3--:R-:W-:-:S04]  /*0070*/  SHF.R.S32.HI R6, RZ, 0x17, R9 ;  /* 0x00000017ff067819 */ /* 0x008fc80000011409 */
[----:B------:R-:W-:-:S04]  /*0080*/  LOP3.LUT R0, R0, 0xfe, RZ, 0xc0, !PT ;  /* 0x000000fe00007812 */ /* 0x000fc800078ec0ff */
[----:B------:R-:W-:Y:S02]  /*0090*/  LEA R9, R9, R0, 0x8 ;  /* 0x0000000009097211 */ /* 0x000fe400078e40ff */
[----:B------:R-:W-:-:S04]  /*00a0*/  SGXT R0, R6, 0x1 ;  /* 0x000000010600781a */ /* 0x000fc80000000200 */
[CC--:B------:R-:W-:Y:S02]  /*00b0*/  LEA.HI R6, R0.reuse, R9.reuse, RZ, 0x2 ;  /* 0x0000000900067211 */ /* 0x0c0fe400078f10ff */
[----:B------:R-:W-:Y:S02]  /*00c0*/  LEA.HI R0, R0, R9, RZ, 0x4 ;  /* 0x0000000900007211 */ /* 0x000fe400078f20ff */
[----:B------:R-:W-:Y:S02]  /*00d0*/  LOP3.LUT R6, R6, 0xfffffffc, RZ, 0xc0, !PT ;  /* 0xfffffffc06067812 */ /* 0x000fe400078ec0ff */
[----:B------:R-:W-:-:S03]  /*00e0*/  SHF.R.S32.HI R11, RZ, 0x4, R0 ;  /* 0x00000004ff0b7819 */ /* 0x000fc60000011400 */
[----:B------:R-:W-:Y:S02]  /*00f0*/  IMAD.IADD R7, R9, 0x1, -R6 ;  /* 0x0000000109077824 */ /* 0x000fe400078e0a06 */
[----:B--2---:R-:W-:-:S04]  /*0100*/  IMAD.WIDE R2, R11, 0x4, R2 ;  /* 0x000000040b027825 */ /* 0x004fc800078e0202 */
[----:B----4-:R-:W-:Y:S02]  /*0110*/  IMAD.WIDE R4, R7, 0x4, R4 ;  /* 0x0000000407047825 */ /* 0x010fe400078e0204 */
[----:B------:R-:W2:Y:S01]  /*0120*/  LDG.E.EL R2, desc[UR4][R2.64] ;  /* 0x0000000402027981 */ /* 0x000ea2000c2e1900 */
[----:B------:R-:W1:Y:S03]  /*0130*/  LDC.64 R6, c[0x0][0x238] ;  /* 0x00008e00ff067b82 */ /* 0x000e660000000a00 */
[----:B------:R-:W3:Y:S01]  /*0140*/  LDG.E.EL.64 R4, desc[UR4][R4.64] ;  /* 0x0000000404047981 */ /* 0x000ee2000c2e1b00 */
[----:B-1----:R-:W-:-:S04]  /*0150*/  IMAD.WIDE R6, R9, 0x4, R6 ;  /* 0x0000000409067825 */ /* 0x002fc800078e0206 */
[----:B--2---:R-:W-:-:S04]  /*0160*/  FADD R11, R2, -R2 ;  /* 0x80000002020b7221 */ /* 0x004fc80000000000 */
[-CC-:B---3--:R-:W-:Y:S01]  /*0170*/  FFMA R10, R4, R11.reuse, R2.reuse ;  /* 0x0000000b040a7223 */ /* 0x188fe20000000002 */
[----:B------:R-:W-:-:S05]  /*0180*/  FFMA R11, R5, R11, R2 ;  /* 0x0000000b050b7223 */ /* 0x000fca0000000002 */
[----:B------:R-:W-:Y:S01]  /*0190*/  STG.E.64 desc[UR4][R6.64], R10 ;  /* 0x0000000a06007986 */ /* 0x000fe2000c101b04 */
[----:B------:R-:W-:Y:S05]  /*01a0*/  EXIT ;  /* 0x000000000000794d */ /* 0x000fea0003800000 */
.L_x_0:
[----:B------:R-:W-:-:S00]  /*01b0*/  BRA `(.L_x_0) ;  /* 0xfffffffc00fc7947 */ /* 0x000fc0000383ffff */
[----:B------:R-:W-:-:S00]  /*01c0*/  NOP ;  /* 0x0000000000007918 */ /* 0x000fc00000000000 */
        /* <DEDUP_REMOVED lines=11> */
.L_x_1:


//--------------------- .nv.constant0.triton_poi_fused__unsafe_index_add_mul_sub_7 --------------------------
	.section	.nv.constant0.triton_poi_fused__unsafe_index_add_mul_sub_7,"a",@progbits
	.sectionflags	@""
	.align	4
.nv.constant0.triton_poi_fused__unsafe_index_add_mul_sub_7:
	.zero		580
